//
// Generated by NVIDIA NVVM Compiler
//
// Compiler Build ID: CL-36424714
// Cuda compilation tools, release 13.0, V13.0.88
// Based on NVVM 20.0.0
//

.version 9.0
.target sm_100
.address_size 64

	// .globl	_Z26dynamic_shared_memory_testPi
.extern .shared .align 16 .b8 shared_array[];

.visible .entry _Z26dynamic_shared_memory_testPi(
	.param .u64 .ptr .align 1 _Z26dynamic_shared_memory_testPi_param_0
)
{
	.reg .b32 	%r<12>;
	.reg .b64 	%rd<5>;

	ld.param.u64 	%rd1, [_Z26dynamic_shared_memory_testPi_param_0];
	cvta.to.global.u64 	%rd2, %rd1;
	mov.u32 	%r1, %tid.x;
	mov.u32 	%r2, %ctaid.x;
	mov.u32 	%r3, %ntid.x;
	mad.lo.s32 	%r4, %r2, %r3, %r1;
	mul.wide.s32 	%rd3, %r4, 4;
	add.s64 	%rd4, %rd2, %rd3;
	ld.global.u32 	%r5, [%rd4];
	shl.b32 	%r6, %r1, 2;
	mov.u32 	%r7, shared_array;
	add.s32 	%r8, %r7, %r6;
	st.shared.u32 	[%r8], %r5;
	bar.sync 	0;
	ld.shared.u32 	%r9, [%r8];
	shl.b32 	%r10, %r9, 1;
	st.shared.u32 	[%r8], %r10;
	bar.sync 	0;
	ld.shared.u32 	%r11, [%r8];
	st.global.u32 	[%rd4], %r11;
	ret;

}


// ===== COMPILED SASS (sm_100) =====

	.target	sm_100

	.elftype	@"ET_EXEC"


//--------------------- .note.nv.tkinfo           --------------------------
	.section	.note.nv.tkinfo,"",@"SHT_NOTE"
	.sectionflags	@"SHF_NOTE_NV_TKINFO"
	.tkinfo
        /*0018*/ 	.word	0x00000002
        /*0030*/ 	.string	""
        /*0030*/ 	.string	"ptxas"
        /*0030*/ 	.string	"Cuda compilation tools, release 13.0, V13.0.88"
        /*0030*/ 	.string	"Build cuda_13.0.r13.0/compiler.36424714_0"
        /*0030*/ 	.string	"-arch sm_100 -m 64 "



//--------------------- .note.nv.cuinfo           --------------------------
	.section	.note.nv.cuinfo,"",@"SHT_NOTE"
	.sectionflags	@"SHF_NOTE_NV_CUINFO"
        /*0018*/ 	.short	0x0002
        /*001a*/ 	.short	0x0064
        /*001c*/ 	.short	0x0082
	.zero		2


//--------------------- .nv.info                  --------------------------
	.section	.nv.info,"",@"SHT_CUDA_INFO"
	.align	4


	//----- nvinfo : EIATTR_REGCOUNT
	.align		4
        /*0000*/ 	.byte	0x04, 0x2f
        /*0002*/ 	.short	(.L_1 - .L_0)
	.align		4
.L_0:
        /*0004*/ 	.word	index@(_Z26dynamic_shared_memory_testPi)
        /*0008*/ 	.word	0x0000000a


	//----- nvinfo : EIATTR_FRAME_SIZE
	.align		4
.L_1:
        /*000c*/ 	.byte	0x04, 0x11
        /*000e*/ 	.short	(.L_3 - .L_2)
	.align		4
.L_2:
        /*0010*/ 	.word	index@(_Z26dynamic_shared_memory_testPi)
        /*0014*/ 	.word	0x00000000


	//----- nvinfo : EIATTR_MIN_STACK_SIZE
	.align		4
.L_3:
        /*0018*/ 	.byte	0x04, 0x12
        /*001a*/ 	.short	(.L_5 - .L_4)
	.align		4
.L_4:
        /*001c*/ 	.word	index@(_Z26dynamic_shared_memory_testPi)
        /*0020*/ 	.word	0x00000000
.L_5:


//--------------------- .nv.compat                --------------------------
	.section	.nv.compat,"",@"SHT_CUDA_COMPAT_INFO"
	.align	4
        /*0000*/ 	.byte	0x02, 0x09, 0x00, 0x00, 0x02, 0x02, 0x01, 0x00, 0x02, 0x05, 0x05, 0x00, 0x03, 0x07, 0x01, 0x01
        /*0010*/ 	.byte	0x02, 0x03, 0x00, 0x00, 0x02, 0x06, 0x01, 0x00, 0x04, 0x0b, 0x08, 0x00, 0x09, 0x00, 0x00, 0x00
        /*0020*/ 	.byte	0x00, 0x00, 0x00, 0x00


//--------------------- .nv.info._Z26dynamic_shared_memory_testPi --------------------------
	.section	.nv.info._Z26dynamic_shared_memory_testPi,"",@"SHT_CUDA_INFO"
	.sectionflags	@""
	.align	4


	//----- nvinfo : EIATTR_CUDA_API_VERSION
	.align		4
        /*0000*/ 	.byte	0x04, 0x37
        /*0002*/ 	.short	(.L_7 - .L_6)
.L_6:
        /*0004*/ 	.word	0x00000082


	//----- nvinfo : EIATTR_KPARAM_INFO
	.align		4
.L_7:
        /*0008*/ 	.byte	0x04, 0x17
        /*000a*/ 	.short	(.L_9 - .L_8)
.L_8:
        /*000c*/ 	.word	0x00000000
        /*0010*/ 	.short	0x0000
        /*0012*/ 	.short	0x0000
        /*0014*/ 	.byte	0x00, 0xf5, 0x21, 0x00


	//----- nvinfo : EIATTR_SPARSE_MMA_MASK
	.align		4
.L_9:
        /*0018*/ 	.byte	0x03, 0x50
        /*001a*/ 	.short	0x0000


	//----- nvinfo : EIATTR_MAXREG_COUNT
	.align		4
        /*001c*/ 	.byte	0x03, 0x1b
        /*001e*/ 	.short	0x00ff


	//----- nvinfo : EIATTR_NUM_BARRIERS
	.align		4
        /*0020*/ 	.byte	0x02, 0x4c
        /*0022*/ 	.byte	0x01
	.zero		1


	//----- nvinfo : EIATTR_MERCURY_ISA_VERSION
	.align		4
        /*0024*/ 	.byte	0x03, 0x5f
        /*0026*/ 	.short	0x0101


	//----- nvinfo : EIATTR_VRC_CTA_INIT_COUNT
	.align		4
        /*0028*/ 	.byte	0x02, 0x4a
	.zero		1
	.zero		1


	//----- nvinfo : EIATTR_EXIT_INSTR_OFFSETS
	.align		4
        /*002c*/ 	.byte	0x04, 0x1c
        /*002e*/ 	.short	(.L_11 - .L_10)


	//   ....[0]....
.L_10:
        /*0030*/ 	.word	0x00000150


	//----- nvinfo : EIATTR_CBANK_PARAM_SIZE
	.align		4
.L_11:
        /*0034*/ 	.byte	0x03, 0x19
        /*0036*/ 	.short	0x0008


	//----- nvinfo : EIATTR_PARAM_CBANK
	.align		4
        /*0038*/ 	.byte	0x04, 0x0a
        /*003a*/ 	.short	(.L_13 - .L_12)
	.align		4
.L_12:
        /*003c*/ 	.word	index@(.nv.constant0._Z26dynamic_shared_memory_testPi)
        /*0040*/ 	.short	0x0380
        /*0042*/ 	.short	0x0008


	//----- nvinfo : EIATTR_SW_WAR
	.align		4
.L_13:
        /*0044*/ 	.byte	0x04, 0x36
        /*0046*/ 	.short	(.L_15 - .L_14)
.L_14:
        /*0048*/ 	.word	0x00000008
.L_15:


//--------------------- .nv.callgraph             --------------------------
	.section	.nv.callgraph,"",@"SHT_CUDA_CALLGRAPH"
	.align	4
	.sectionentsize	8
	.align		4
        /*0000*/ 	.word	0x00000000
	.align		4
        /*0004*/ 	.word	0xffffffff
	.align		4
        /*0008*/ 	.word	0x00000000
	.align		4
        /*000c*/ 	.word	0xfffffffe
	.align		4
        /*0010*/ 	.word	0x00000000
	.align		4
        /*0014*/ 	.word	0xfffffffd
	.align		4
        /*0018*/ 	.word	0x00000000
	.align		4
        /*001c*/ 	.word	0xfffffffc


//--------------------- .text._Z26dynamic_shared_memory_testPi --------------------------
	.section	.text._Z26dynamic_shared_memory_testPi,"ax",@progbits
	.align	128
        .global         _Z26dynamic_shared_memory_testPi
        .type           _Z26dynamic_shared_memory_testPi,@function
        .size           _Z26dynamic_shared_memory_testPi,(.L_x_1 - _Z26dynamic_shared_memory_testPi)
        .other          _Z26dynamic_shared_memory_testPi,@"STO_CUDA_ENTRY STV_DEFAULT"
_Z26dynamic_shared_memory_testPi:
.text._Z26dynamic_shared_memory_testPi:
[----:B------:R-:W-:Y:S01]  /*0000*/  LDC R1, c[0x0][0x37c] ;  /* 0x0000df00ff017b82 */ /* 0x000fe20000000800 */
[----:B------:R-:W0:Y:S07]  /*0010*/  S2R R4, SR_TID.X ;  /* 0x0000000000047919 */ /* 0x000e2e0000002100 */
[----:B------:R-:W0:Y:S01]  /*0020*/  S2UR UR4, SR_CTAID.X ;  /* 0x00000000000479c3 */ /* 0x000e220000002500 */
[----:B------:R-:W1:Y:S07]  /*0030*/  LDCU.64 UR6, c[0x0][0x358] ;  /* 0x00006b00ff0677ac */ /* 0x000e6e0008000a00 */
[----:B------:R-:W0:Y:S08]  /*0040*/  LDC R5, c[0x0][0x360] ;  /* 0x0000d800ff057b82 */ /* 0x000e300000000800 */
[----:B------:R-:W2:Y:S01]  /*0050*/  LDC.64 R2, c[0x0][0x380] ;  /* 0x0000e000ff027b82 */ /* 0x000ea20000000a00 */
[----:B0-----:R-:W-:-:S04]  /*0060*/  IMAD R5, R5, UR4, R4 ;  /* 0x0000000405057c24 */ /* 0x001fc8000f8e0204 */
[----:B--2---:R-:W-:-:S05]  /*0070*/  IMAD.WIDE R2, R5, 0x4, R2 ;  /* 0x0000000405027825 */ /* 0x004fca00078e0202 */
[----:B-1----:R-:W2:Y:S01]  /*0080*/  LDG.E R0, desc[UR6][R2.64] ;  /* 0x0000000602007981 */ /* 0x002ea2000c1e1900 */
[----:B------:R-:W0:Y:S01]  /*0090*/  S2UR UR5, SR_CgaCtaId ;  /* 0x00000000000579c3 */ /* 0x000e220000008800 */
[----:B------:R-:W-:Y:S02]  /*00a0*/  UMOV UR4, 0x400 ;  /* 0x0000040000047882 */ /* 0x000fe40000000000 */
[----:B0-----:R-:W-:-:S06]  /*00b0*/  ULEA UR4, UR5, UR4, 0x18 ;  /* 0x0000000405047291 */ /* 0x001fcc000f8ec0ff */
[----:B------:R-:W-:-:S05]  /*00c0*/  LEA R5, R4, UR4, 0x2 ;  /* 0x0000000404057c11 */ /* 0x000fca000f8e10ff */
[----:B--2---:R-:W-:Y:S01]  /*00d0*/  STS [R5], R0 ;  /* 0x0000000005007388 */ /* 0x004fe20000000800 */
[----:B------:R-:W-:Y:S06]  /*00e0*/  BAR.SYNC.DEFER_BLOCKING 0x0 ;  /* 0x0000000000007b1d */ /* 0x000fec0000010000 */
[----:B------:R-:W0:Y:S02]  /*00f0*/  LDS R4, [R5] ;  /* 0x0000000005047984 */ /* 0x000e240000000800 */
[----:B0-----:R-:W-:-:S05]  /*0100*/  SHF.L.U32 R4, R4, 0x1, RZ ;  /* 0x0000000104047819 */ /* 0x001fca00000006ff */
[----:B------:R-:W-:Y:S01]  /*0110*/  STS [R5], R4 ;  /* 0x0000000405007388 */ /* 0x000fe20000000800 */
[----:B------:R-:W-:Y:S06]  /*0120*/  BAR.SYNC.DEFER_BLOCKING 0x0 ;  /* 0x0000000000007b1d */ /* 0x000fec0000010000 */
[----:B------:R-:W0:Y:S04]  /*0130*/  LDS R7, [R5] ;  /* 0x0000000005077984 */ /* 0x000e280000000800 */
[----:B0-----:R-:W-:Y:S01]  /*0140*/  STG.E desc[UR6][R2.64], R7 ;  /* 0x0000000702007986 */ /* 0x001fe2000c101906 */
[----:B------:R-:W-:Y:S05]  /*0150*/  EXIT ;  /* 0x000000000000794d */ /* 0x000fea0003800000 */
.L_x_0:
[----:B------:R-:W-:-:S00]  /*0160*/  BRA `(.L_x_0) ;  /* 0xfffffffc00fc7947 */ /* 0x000fc0000383ffff */
[----:B------:R-:W-:-:S00]  /*0170*/  NOP ;  /* 0x0000000000007918 */ /* 0x000fc00000000000 */
        /* <DEDUP_REMOVED lines=8> */
.L_x_1:


//--------------------- .nv.shared._Z26dynamic_shared_memory_testPi --------------------------
	.section	.nv.shared._Z26dynamic_shared_memory_testPi,"aw",@nobits
	.sectionflags	@""
	.align	16
	.zero		1024


//--------------------- .nv.shared.reserved.0     --------------------------
	.section	.nv.shared.reserved.0,"aw",@nobits
	.weak		__nv_reservedSMEM_offset_0_alias
	.size		__nv_reservedSMEM_offset_0_alias, 0, 64
	.other		__nv_reservedSMEM_offset_0_alias,@"STO_CUDA_RESERVED_SHARED STV_DEFAULT"
__nv_reservedSMEM_offset_0_alias:
	.zero		0
	.zero		64


//--------------------- .nv.constant0._Z26dynamic_shared_memory_testPi --------------------------
	.section	.nv.constant0._Z26dynamic_shared_memory_testPi,"a",@progbits
	.sectionflags	@""
	.align	4
.nv.constant0._Z26dynamic_shared_memory_testPi:
	.zero		904


//--------------------- SYMBOLS --------------------------

	.type		.nv.reservedSmem.offset0,@object
	.size		.nv.reservedSmem.offset0,0x4
	.type		.nv.reservedSmem.cap,@object
	.size		.nv.reservedSmem.cap,0x4
